	.headerflags	@"EF_CUDA_TEXMODE_UNIFIED EF_CUDA_64BIT_ADDRESS EF_CUDA_ACCELERATORS EF_CUDA_SM90 EF_CUDA_VIRTUAL_SM(EF_CUDA_SM90)"
	.elftype	@"ET_EXEC"


//--------------------- .nv.info                  --------------------------
	.section	.nv.info,"",@"SHT_CUDA_INFO"
	.align	4


	//----- nvinfo : EIATTR_REGCOUNT
	.align		4
        /*0000*/ 	.byte	0x04, 0x2f
        /*0002*/ 	.short	(.L_1 - .L_0)
	.align		4
.L_0:
        /*0004*/ 	.word	index@(triton_poi_fused__unsafe_index_add_convolution_mul_sub_41)
        /*0008*/ 	.word	0x00000038


	//----- nvinfo : EIATTR_MIN_STACK_SIZE
	.align		4
.L_1:
        /*000c*/ 	.byte	0x04, 0x12
        /*000e*/ 	.short	(.L_3 - .L_2)
	.align		4
.L_2:
        /*0010*/ 	.word	index@(triton_poi_fused__unsafe_index_add_convolution_mul_sub_41)
        /*0014*/ 	.word	0x00000000


	//----- nvinfo : EIATTR_FRAME_SIZE
	.align		4
.L_3:
        /*0018*/ 	.byte	0x04, 0x11
        /*001a*/ 	.short	(.L_5 - .L_4)
	.align		4
.L_4:
        /*001c*/ 	.word	index@(triton_poi_fused__unsafe_index_add_convolution_mul_sub_41)
        /*0020*/ 	.word	0x00000000


	//----- nvinfo : EIATTR_MIN_STACK_SIZE
	.align		4
.L_5:
        /*0024*/ 	.byte	0x04, 0x12
        /*0026*/ 	.short	(.L_7 - .L_6)
	.align		4
.L_6:
        /*0028*/ 	.word	index@(triton_poi_fused__unsafe_index_add_convolution_mul_sub_41)
        /*002c*/ 	.word	0x00000000
.L_7:


//--------------------- .nv.info.triton_poi_fused__unsafe_index_add_convolution_mul_sub_41 --------------------------
	.section	.nv.info.triton_poi_fused__unsafe_index_add_convolution_mul_sub_41,"",@"SHT_CUDA_INFO"
	.sectionflags	@""
	.align	4


	//----- nvinfo : EIATTR_CUDA_API_VERSION
	.align		4
        /*0000*/ 	.byte	0x04, 0x37
        /*0002*/ 	.short	(.L_9 - .L_8)
.L_8:
        /*0004*/ 	.word	0x0000007c


	//----- nvinfo : EIATTR_KPARAM_INFO
	.align		4
.L_9:
        /*0008*/ 	.byte	0x04, 0x17
        /*000a*/ 	.short	(.L_11 - .L_10)
.L_10:
        /*000c*/ 	.word	0x00000000
        /*0010*/ 	.short	0x000a
        /*0012*/ 	.short	0x0050
        /*0014*/ 	.byte	0x00, 0xf0, 0x11, 0x00


	//----- nvinfo : EIATTR_KPARAM_INFO
	.align		4
.L_11:
        /*0018*/ 	.byte	0x04, 0x17
        /*001a*/ 	.short	(.L_13 - .L_12)
.L_12:
        /*001c*/ 	.word	0x00000000
        /*0020*/ 	.short	0x0009
        /*0022*/ 	.short	0x0048
        /*0024*/ 	.byte	0x00, 0xf4, 0x21, 0x00


	//----- nvinfo : EIATTR_KPARAM_INFO
	.align		4
.L_13:
        /*0028*/ 	.byte	0x04, 0x17
        /*002a*/ 	.short	(.L_15 - .L_14)
.L_14:
        /*002c*/ 	.word	0x00000000
        /*0030*/ 	.short	0x0008
        /*0032*/ 	.short	0x0040
        /*0034*/ 	.byte	0x00, 0xf4, 0x21, 0x00


	//----- nvinfo : EIATTR_KPARAM_INFO
	.align		4
.L_15:
        /*0038*/ 	.byte	0x04, 0x17
        /*003a*/ 	.short	(.L_17 - .L_16)
.L_16:
        /*003c*/ 	.word	0x00000000
        /*0040*/ 	.short	0x0007
        /*0042*/ 	.short	0x0038
        /*0044*/ 	.byte	0x00, 0xf4, 0x21, 0x00


	//----- nvinfo : EIATTR_KPARAM_INFO
	.align		4
.L_17:
        /*0048*/ 	.byte	0x04, 0x17
        /*004a*/ 	.short	(.L_19 - .L_18)
.L_18:
        /*004c*/ 	.word	0x00000000
        /*0050*/ 	.short	0x0006
        /*0052*/ 	.short	0x0030
        /*0054*/ 	.byte	0x00, 0xf4, 0x21, 0x00


	//----- nvinfo : EIATTR_KPARAM_INFO
	.align		4
.L_19:
        /*0058*/ 	.byte	0x04, 0x17
        /*005a*/ 	.short	(.L_21 - .L_20)
.L_20:
        /*005c*/ 	.word	0x00000000
        /*0060*/ 	.short	0x0005
        /*0062*/ 	.short	0x0028
        /*0064*/ 	.byte	0x00, 0xf4, 0x21, 0x00


	//----- nvinfo : EIATTR_KPARAM_INFO
	.align		4
.L_21:
        /*0068*/ 	.byte	0x04, 0x17
        /*006a*/ 	.short	(.L_23 - .L_22)
.L_22:
        /*006c*/ 	.word	0x00000000
        /*0070*/ 	.short	0x0004
        /*0072*/ 	.short	0x0020
        /*0074*/ 	.byte	0x00, 0xf4, 0x21, 0x00


	//----- nvinfo : EIATTR_KPARAM_INFO
	.align		4
.L_23:
        /*0078*/ 	.byte	0x04, 0x17
        /*007a*/ 	.short	(.L_25 - .L_24)
.L_24:
        /*007c*/ 	.word	0x00000000
        /*0080*/ 	.short	0x0003
        /*0082*/ 	.short	0x0018
        /*0084*/ 	.byte	0x00, 0xf4, 0x21, 0x00


	//----- nvinfo : EIATTR_KPARAM_INFO
	.align		4
.L_25:
        /*0088*/ 	.byte	0x04, 0x17
        /*008a*/ 	.short	(.L_27 - .L_26)
.L_26:
        /*008c*/ 	.word	0x00000000
        /*0090*/ 	.short	0x0002
        /*0092*/ 	.short	0x0010
        /*0094*/ 	.byte	0x00, 0xf4, 0x21, 0x00


	//----- nvinfo : EIATTR_KPARAM_INFO
	.align		4
.L_27:
        /*0098*/ 	.byte	0x04, 0x17
        /*009a*/ 	.short	(.L_29 - .L_28)
.L_28:
        /*009c*/ 	.word	0x00000000
        /*00a0*/ 	.short	0x0001
        /*00a2*/ 	.short	0x0008
        /*00a4*/ 	.byte	0x00, 0xf4, 0x21, 0x00


	//----- nvinfo : EIATTR_KPARAM_INFO
	.align		4
.L_29:
        /*00a8*/ 	.byte	0x04, 0x17
        /*00aa*/ 	.short	(.L_31 - .L_30)
.L_30:
        /*00ac*/ 	.word	0x00000000
        /*00b0*/ 	.short	0x0000
        /*00b2*/ 	.short	0x0000
        /*00b4*/ 	.byte	0x00, 0xf4, 0x21, 0x00


	//----- nvinfo : EIATTR_SPARSE_MMA_MASK
	.align		4
.L_31:
        /*00b8*/ 	.byte	0x03, 0x50
        /*00ba*/ 	.short	0x0000


	//----- nvinfo : EIATTR_MAXREG_COUNT
	.align		4
        /*00bc*/ 	.byte	0x03, 0x1b
        /*00be*/ 	.short	0x00ff


	//----- nvinfo : EIATTR_EXIT_INSTR_OFFSETS
	.align		4
        /*00c0*/ 	.byte	0x04, 0x1c
        /*00c2*/ 	.short	(.L_33 - .L_32)


	//   ....[0]....
.L_32:
        /*00c4*/ 	.word	0x00001690


	//----- nvinfo : EIATTR_REQNTID
	.align		4
.L_33:
        /*00c8*/ 	.byte	0x04, 0x10
        /*00ca*/ 	.short	(.L_35 - .L_34)
.L_34:
        /*00cc*/ 	.word	0x00000080
        /*00d0*/ 	.word	0x00000001
        /*00d4*/ 	.word	0x00000001


	//----- nvinfo : EIATTR_CBANK_PARAM_SIZE
	.align		4
.L_35:
        /*00d8*/ 	.byte	0x03, 0x19
        /*00da*/ 	.short	0x0054


	//----- nvinfo : EIATTR_PARAM_CBANK
	.align		4
        /*00dc*/ 	.byte	0x04, 0x0a
        /*00de*/ 	.short	(.L_37 - .L_36)
	.align		4
.L_36:
        /*00e0*/ 	.word	index@(.nv.constant0.triton_poi_fused__unsafe_index_add_convolution_mul_sub_41)
        /*00e4*/ 	.short	0x0210
        /*00e6*/ 	.short	0x0054


	//----- nvinfo : EIATTR_SW_WAR
	.align		4
.L_37:
        /*00e8*/ 	.byte	0x04, 0x36
        /*00ea*/ 	.short	(.L_39 - .L_38)
.L_38:
        /*00ec*/ 	.word	0x00000008
.L_39:


//--------------------- .nv.callgraph             --------------------------
	.section	.nv.callgraph,"",@"SHT_CUDA_CALLGRAPH"
	.align	4
	.sectionentsize	8
	.align		4
        /*0000*/ 	.word	0x00000000
	.align		4
        /*0004*/ 	.word	0xffffffff
	.align		4
        /*0008*/ 	.word	0x00000000
	.align		4
        /*000c*/ 	.word	0xfffffffe
	.align		4
        /*0010*/ 	.word	0x00000000
	.align		4
        /*0014*/ 	.word	0xfffffffd
	.align		4
        /*0018*/ 	.word	0x00000000
	.align		4
        /*001c*/ 	.word	0xfffffffc


//--------------------- .text.triton_poi_fused__unsafe_index_add_convolution_mul_sub_41 --------------------------
	.section	.text.triton_poi_fused__unsafe_index_add_convolution_mul_sub_41,"ax",@progbits
	.align	128
        .global         triton_poi_fused__unsafe_index_add_convolution_mul_sub_41
        .type           triton_poi_fused__unsafe_index_add_convolution_mul_sub_41,@function
        .size           triton_poi_fused__unsafe_index_add_convolution_mul_sub_41,(.L_x_1 - triton_poi_fused__unsafe_index_add_convolution_mul_sub_41)
        .other          triton_poi_fused__unsafe_index_add_convolution_mul_sub_41,@"STO_CUDA_ENTRY STV_DEFAULT"
triton_poi_fused__unsafe_index_add_convolution_mul_sub_41:
.text.triton_poi_fused__unsafe_index_add_convolution_mul_sub_41:
[----:B------:R-:W-:Y:S01]  /*0000*/  LDC R1, c[0x0][0x28] ;  /* 0x00000a00ff017b82 */ /* 0x000fe20000000800 */
[----:B------:R-:W1:Y:S07]  /*0010*/  S2R R0, SR_TID.X ;  /* 0x0000000000007919 */ /* 0x000e6e0000002100 */
[----:B------:R-:W2:Y:S01]  /*0020*/  LDC.64 R22, c[0x0][0x210] ;  /* 0x00008400ff167b82 */ /* 0x000ea20000000a00 */
[----:B------:R-:W-:Y:S01]  /*0030*/  ULDC.64 UR4, c[0x0][0x208] ;  /* 0x0000820000047ab9 */ /* 0x000fe20000000a00 */
[----:B------:R-:W-:Y:S01]  /*0040*/  ULDC.64 UR6, c[0x0][0x220] ;  /* 0x0000880000067ab9 */ /* 0x000fe20000000a00 */
[----:B------:R-:W3:Y:S05]  /*0050*/  S2R R7, SR_CTAID.X ;  /* 0x0000000000077919 */ /* 0x000eea0000002500 */
[----:B------:R-:W4:Y:S08]  /*0060*/  LDC.64 R12, c[0x0][0x218] ;  /* 0x00008600ff0c7b82 */ /* 0x000f300000000a00 */
[----:B------:R-:W5:Y:S01]  /*0070*/  LDC.64 R16, c[0x0][0x230] ;  /* 0x00008c00ff107b82 */ /* 0x000f620000000a00 */
[----:B-1----:R-:W-:-:S04]  /*0080*/  SHF.L.U32 R0, R0, 0x2, RZ ;  /* 0x0000000200007819 */ /* 0x002fc800000006ff */
[----:B------:R-:W-:-:S05]  /*0090*/  LOP3.LUT R0, R0, 0x1fc, RZ, 0xc0, !PT ;  /* 0x000001fc00007812 */ /* 0x000fca00078ec0ff */
[----:B---3--:R-:W-:-:S04]  /*00a0*/  IMAD R5, R7, 0x400, R0 ;  /* 0x0000040007057824 */ /* 0x008fc800078e0200 */
[----:B------:R-:W-:Y:S01]  /*00b0*/  VIADD R9, R5, 0x2 ;  /* 0x0000000205097836 */ /* 0x000fe20000000000 */
[----:B------:R-:W-:-:S04]  /*00c0*/  SHF.R.S32.HI R0, RZ, 0x1f, R5 ;  /* 0x0000001fff007819 */ /* 0x000fc80000011405 */
[----:B------:R-:W-:-:S04]  /*00d0*/  LEA.HI R0, R0, R5, RZ, 0x4 ;  /* 0x0000000500007211 */ /* 0x000fc800078f20ff */
[----:B------:R-:W-:Y:S02]  /*00e0*/  SHF.R.S32.HI R3, RZ, 0x4, R0 ;  /* 0x00000004ff037819 */ /* 0x000fe40000011400 */
[----:B------:R-:W-:Y:S02]  /*00f0*/  LOP3.LUT R0, R0, 0xfffffff0, RZ, 0xc0, !PT ;  /* 0xfffffff000007812 */ /* 0x000fe400078ec0ff */
[----:B------:R-:W-:-:S04]  /*0100*/  LEA.HI R2, R3, R3, RZ, 0x4 ;  /* 0x0000000303027211 */ /* 0x000fc800078f20ff */
[----:B------:R-:W-:-:S04]  /*0110*/  LOP3.LUT R2, R2, 0xfffffff0, RZ, 0xc0, !PT ;  /* 0xfffffff002027812 */ /* 0x000fc800078ec0ff */
[----:B------:R-:W-:Y:S02]  /*0120*/  IADD3 R3, R3, -R2, RZ ;  /* 0x8000000203037210 */ /* 0x000fe40007ffe0ff */
[----:B------:R-:W-:-:S03]  /*0130*/  SHF.R.S32.HI R2, RZ, 0x15, R7 ;  /* 0x00000015ff027819 */ /* 0x000fc60000011407 */
[----:B--2---:R-:W-:Y:S01]  /*0140*/  IMAD.WIDE R6, R3, 0x8, R22 ;  /* 0x0000000803067825 */ /* 0x004fe200078e0216 */
[----:B------:R-:W-:Y:S02]  /*0150*/  SGXT R2, R2, 0x1 ;  /* 0x000000010202781a */ /* 0x000fe40000000200 */
[----:B------:R-:W-:Y:S02]  /*0160*/  IADD3 R39, R5, -R0, RZ ;  /* 0x8000000005277210 */ /* 0x000fe40007ffe0ff */
[----:B------:R-:W-:Y:S01]  /*0170*/  LEA.HI R0, R2, R9, RZ, 0x4 ;  /* 0x0000000902007211 */ /* 0x000fe200078f20ff */
[----:B------:R-:W2:Y:S02]  /*0180*/  LDG.E.EL.64 R6, desc[UR4][R6.64] ;  /* 0x0000000406067981 */ /* 0x000ea4000c2e1b00 */
[----:B----4-:R-:W-:Y:S01]  /*0190*/  IMAD.WIDE R24, R39, 0x8, R12 ;  /* 0x0000000827187825 */ /* 0x010fe200078e020c */
[----:B------:R-:W-:-:S05]  /*01a0*/  LOP3.LUT R0, R0, 0xfffffff0, RZ, 0xc0, !PT ;  /* 0xfffffff000007812 */ /* 0x000fca00078ec0ff */
[----:B------:R-:W-:Y:S01]  /*01b0*/  IMAD.IADD R19, R9, 0x1, -R0 ;  /* 0x0000000109137824 */ /* 0x000fe200078e0a00 */
[----:B------:R-:W3:Y:S03]  /*01c0*/  LDG.E.EL.128 R24, desc[UR4][R24.64] ;  /* 0x0000000418187981 */ /* 0x000ee6000c2e1d00 */
[----:B------:R-:W-:-:S06]  /*01d0*/  IMAD.WIDE R12, R19, 0x8, R12 ;  /* 0x00000008130c7825 */ /* 0x000fcc00078e020c */
[----:B------:R-:W4:Y:S01]  /*01e0*/  LDG.E.EL.128 R12, desc[UR4][R12.64] ;  /* 0x000000040c0c7981 */ /* 0x000f22000c2e1d00 */
[----:B-----5:R-:W-:-:S06]  /*01f0*/  IMAD.WIDE R8, R39, 0x8, R16 ;  /* 0x0000000827087825 */ /* 0x020fcc00078e0210 */
[----:B------:R-:W5:Y:S01]  /*0200*/  LDG.E.EL.128 R8, desc[UR4][R8.64] ;  /* 0x0000000408087981 */ /* 0x000f62000c2e1d00 */
[----:B------:R-:W-:-:S06]  /*0210*/  IMAD.WIDE R16, R19, 0x8, R16 ;  /* 0x0000000813107825 */ /* 0x000fcc00078e0210 */
[----:B------:R-:W4:Y:S01]  /*0220*/  LDG.E.EL.128 R16, desc[UR4][R16.64] ;  /* 0x0000000410107981 */ /* 0x000f22000c2e1d00 */
[----:B------:R-:W-:-:S04]  /*0230*/  LEA.HI R41, R2, R5, RZ, 0x8 ;  /* 0x0000000502297211 */ /* 0x000fc800078f40ff */
[----:B------:R-:W-:Y:S02]  /*0240*/  SHF.R.S32.HI R41, RZ, 0x8, R41 ;  /* 0x00000008ff297819 */ /* 0x000fe40000011429 */
[----:B--2---:R-:W-:-:S04]  /*0250*/  SHF.R.U32.HI R29, RZ, 0x1c, R7 ;  /* 0x0000001cff1d7819 */ /* 0x004fc80000011607 */
[----:B------:R-:W-:-:S04]  /*0260*/  LOP3.LUT R29, R29, 0x8, RZ, 0xc0, !PT ;  /* 0x000000081d1d7812 */ /* 0x000fc800078ec0ff */
[----:B------:R-:W-:Y:S02]  /*0270*/  IADD3 R29, P0, R6, R29, RZ ;  /* 0x0000001d061d7210 */ /* 0x000fe40007f1e0ff */
[----:B---3--:R-:W-:Y:S02]  /*0280*/  SHF.R.U32.HI R4, RZ, 0x1a, R25 ;  /* 0x0000001aff047819 */ /* 0x008fe40000011619 */
[----:B------:R-:W-:Y:S02]  /*0290*/  SHF.R.U32.HI R0, RZ, 0x1a, R27 ;  /* 0x0000001aff007819 */ /* 0x000fe4000001161b */
[----:B------:R-:W-:Y:S02]  /*02a0*/  IADD3.X R30, RZ, R7, RZ, P0, !PT ;  /* 0x00000007ff1e7210 */ /* 0x000fe400007fe4ff */
[----:B------:R-:W-:Y:S02]  /*02b0*/  LEA R21, P1, R24, UR6, 0x2 ;  /* 0x0000000618157c11 */ /* 0x000fe4000f8210ff */
[----:B------:R-:W-:-:S02]  /*02c0*/  LEA R7, P0, R26, UR6, 0x2 ;  /* 0x000000061a077c11 */ /* 0x000fc4000f8010ff */
[----:B------:R-:W-:Y:S02]  /*02d0*/  LOP3.LUT R4, R4, 0x20, RZ, 0xc0, !PT ;  /* 0x0000002004047812 */ /* 0x000fe400078ec0ff */
[----:B------:R-:W-:Y:S02]  /*02e0*/  LOP3.LUT R0, R0, 0x20, RZ, 0xc0, !PT ;  /* 0x0000002000007812 */ /* 0x000fe400078ec0ff */
[----:B------:R-:W-:Y:S02]  /*02f0*/  LEA.HI.X R6, R24, UR7, R25, 0x2, P1 ;  /* 0x0000000718067c11 */ /* 0x000fe400088f1419 */
[----:B------:R-:W-:Y:S02]  /*0300*/  LEA.HI.X R28, R26, UR7, R27, 0x2, P0 ;  /* 0x000000071a1c7c11 */ /* 0x000fe400080f141b */
[----:B------:R-:W-:Y:S01]  /*0310*/  IADD3 R4, P1, R4, R21, RZ ;  /* 0x0000001504047210 */ /* 0x000fe20007f3e0ff */
[----:B------:R-:W-:Y:S01]  /*0320*/  IMAD.SHL.U32 R21, R29, 0x20, RZ ;  /* 0x000000201d157824 */ /* 0x000fe200078e00ff */
[----:B------:R-:W-:-:S02]  /*0330*/  IADD3 R0, P0, R0, R7, RZ ;  /* 0x0000000700007210 */ /* 0x000fc40007f1e0ff */
[--C-:B----4-:R-:W-:Y:S02]  /*0340*/  SHF.R.U32.HI R20, RZ, 0x1a, R13.reuse ;  /* 0x0000001aff147819 */ /* 0x110fe4000001160d */
[----:B------:R-:W-:Y:S02]  /*0350*/  LEA R27, P2, R12, UR6, 0x2 ;  /* 0x000000060c1b7c11 */ /* 0x000fe4000f8410ff */
[----:B------:R-:W-:Y:S02]  /*0360*/  LOP3.LUT R20, R20, 0x20, RZ, 0xc0, !PT ;  /* 0x0000002014147812 */ /* 0x000fe400078ec0ff */
[----:B------:R-:W-:Y:S01]  /*0370*/  LEA.HI.X R26, R12, UR7, R13, 0x2, P2 ;  /* 0x000000070c1a7c11 */ /* 0x000fe200090f140d */
[----:B------:R-:W-:Y:S01]  /*0380*/  IMAD.X R12, RZ, RZ, R28, P0 ;  /* 0x000000ffff0c7224 */ /* 0x000fe200000e061c */
[----:B------:R-:W-:Y:S02]  /*0390*/  SHF.L.U64.HI R25, R29, 0x5, R30 ;  /* 0x000000051d197819 */ /* 0x000fe4000001021e */
[----:B------:R-:W-:-:S02]  /*03a0*/  IADD3.X R6, RZ, R6, RZ, P1, !PT ;  /* 0x00000006ff067210 */ /* 0x000fc40000ffe4ff */
[----:B------:R-:W-:Y:S02]  /*03b0*/  IADD3 R28, P0, R0, R21, RZ ;  /* 0x00000015001c7210 */ /* 0x000fe40007f1e0ff */
[----:B------:R-:W-:Y:S02]  /*03c0*/  IADD3 R30, P1, R21, R4, RZ ;  /* 0x00000004151e7210 */ /* 0x000fe40007f3e0ff */
[----:B------:R-:W-:Y:S01]  /*03d0*/  LEA.HI R7, R41, R41, RZ, 0x7 ;  /* 0x0000002929077211 */ /* 0x000fe200078f38ff */
[----:B------:R-:W-:Y:S01]  /*03e0*/  IMAD.X R29, R12, 0x1, R25, P0 ;  /* 0x000000010c1d7824 */ /* 0x000fe200000e0619 */
[----:B------:R-:W-:Y:S01]  /*03f0*/  IADD3 R20, P2, R20, R27, RZ ;  /* 0x0000001b14147210 */ /* 0x000fe20007f5e0ff */
[----:B------:R-:W-:Y:S01]  /*0400*/  IMAD.X R31, R25, 0x1, R6, P1 ;  /* 0x00000001191f7824 */ /* 0x000fe200008e0606 */
[----:B------:R-:W-:Y:S02]  /*0410*/  SHF.L.U32 R13, R41, 0x6, RZ ;  /* 0x00000006290d7819 */ /* 0x000fe400000006ff */
[----:B------:R-:W-:-:S02]  /*0420*/  LOP3.LUT R24, R7, 0xffffff80, RZ, 0xc0, !PT ;  /* 0xffffff8007187812 */ /* 0x000fc400078ec0ff */
[----:B------:R-:W-:Y:S01]  /*0430*/  IADD3.X R7, RZ, R26, RZ, P2, !PT ;  /* 0x0000001aff077210 */ /* 0x000fe200017fe4ff */
[C---:B------:R-:W-:Y:S01]  /*0440*/  IMAD.WIDE R28, R13.reuse, 0x4, R28 ;  /* 0x000000040d1c7825 */ /* 0x040fe200078e021c */
[----:B------:R-:W-:Y:S02]  /*0450*/  IADD3 R26, P1, R20, R21, RZ ;  /* 0x00000015141a7210 */ /* 0x000fe40007f3e0ff */
[----:B------:R-:W-:Y:S01]  /*0460*/  SHF.R.U32.HI R32, RZ, 0x1a, R15 ;  /* 0x0000001aff207819 */ /* 0x000fe2000001160f */
[----:B------:R-:W-:Y:S01]  /*0470*/  IMAD.WIDE R30, R13, 0x4, R30 ;  /* 0x000000040d1e7825 */ /* 0x000fe200078e021e */
[----:B------:R-:W-:Y:S02]  /*0480*/  LEA R35, P0, R14, UR6, 0x2 ;  /* 0x000000060e237c11 */ /* 0x000fe4000f8010ff */
[----:B------:R-:W-:Y:S01]  /*0490*/  IADD3 R41, R41, -R24, RZ ;  /* 0x8000001829297210 */ /* 0x000fe20007ffe0ff */
[----:B------:R-:W-:Y:S01]  /*04a0*/  IMAD.X R27, R7, 0x1, R25, P1 ;  /* 0x00000001071b7824 */ /* 0x000fe200008e0619 */
[----:B------:R-:W-:Y:S01]  /*04b0*/  LOP3.LUT R32, R32, 0x20, RZ, 0xc0, !PT ;  /* 0x0000002020207812 */ /* 0x000fe200078ec0ff */
[----:B------:R1:W2:Y:S01]  /*04c0*/  LDG.E.EL R24, desc[UR4][R28.64] ;  /* 0x000000041c187981 */ /* 0x0002a2000c2e1900 */
[----:B-----5:R-:W-:-:S02]  /*04d0*/  LEA R33, P1, R8, UR6, 0x2 ;  /* 0x0000000608217c11 */ /* 0x020fc4000f8210ff */
[----:B------:R-:W-:Y:S01]  /*04e0*/  SHF.R.U32.HI R38, RZ, 0x1a, R9 ;  /* 0x0000001aff267819 */ /* 0x000fe20000011609 */
[----:B------:R3:W4:Y:S01]  /*04f0*/  LDG.E.EL R31, desc[UR4][R30.64] ;  /* 0x000000041e1f7981 */ /* 0x000722000c2e1900 */
[----:B------:R-:W-:Y:S01]  /*0500*/  LEA.HI.X R34, R14, UR7, R15, 0x2, P0 ;  /* 0x000000070e227c11 */ /* 0x000fe200080f140f */
[----:B------:R-:W-:Y:S01]  /*0510*/  IMAD.WIDE R26, R13, 0x4, R26 ;  /* 0x000000040d1a7825 */ /* 0x000fe200078e021a */
[----:B------:R-:W-:Y:S01]  /*0520*/  IADD3 R14, P0, R32, R35, RZ ;  /* 0x00000023200e7210 */ /* 0x000fe20007f1e0ff */
[----:B-1----:R-:W1:Y:S01]  /*0530*/  LDC.64 R28, c[0x0][0x240] ;  /* 0x00009000ff1c7b82 */ /* 0x002e620000000a00 */
[----:B------:R-:W-:Y:S02]  /*0540*/  LEA.HI.X R36, R8, UR7, R9, 0x2, P1 ;  /* 0x0000000708247c11 */ /* 0x000fe400088f1409 */
[----:B------:R5:W2:Y:S01]  /*0550*/  LDG.E.EL R15, desc[UR4][R26.64] ;  /* 0x000000041a0f7981 */ /* 0x000aa2000c2e1900 */
[----:B------:R-:W-:Y:S02]  /*0560*/  LEA R9, P1, R10, UR6, 0x2 ;  /* 0x000000060a097c11 */ /* 0x000fe4000f8210ff */
[----:B------:R-:W-:-:S02]  /*0570*/  LOP3.LUT R38, R38, 0x20, RZ, 0xc0, !PT ;  /* 0x0000002026267812 */ /* 0x000fc400078ec0ff */
[----:B---3--:R-:W-:Y:S02]  /*0580*/  IADD3.X R30, RZ, R34, RZ, P0, !PT ;  /* 0x00000022ff1e7210 */ /* 0x008fe400007fe4ff */
[----:B------:R-:W-:Y:S02]  /*0590*/  LEA.HI.X R34, R10, UR7, R11, 0x2, P1 ;  /* 0x000000070a227c11 */ /* 0x000fe400088f140b */
[----:B------:R-:W-:Y:S01]  /*05a0*/  IADD3 R38, P1, R38, R33, RZ ;  /* 0x0000002126267210 */ /* 0x000fe20007f3e0ff */
[----:B-----5:R-:W3:Y:S01]  /*05b0*/  LDC.64 R26, c[0x0][0x228] ;  /* 0x00008a00ff1a7b82 */ /* 0x020ee20000000a00 */
[----:B------:R-:W-:-:S03]  /*05c0*/  IADD3 R42, P0, R14, R21, RZ ;  /* 0x000000150e2a7210 */ /* 0x000fc60007f1e0ff */
[----:B------:R-:W-:Y:S01]  /*05d0*/  IMAD.X R36, RZ, RZ, R36, P1 ;  /* 0x000000ffff247224 */ /* 0x000fe200008e0624 */
[----:B------:R-:W-:Y:S02]  /*05e0*/  IADD3.X R43, R30, R25, RZ, P0, !PT ;  /* 0x000000191e2b7210 */ /* 0x000fe400007fe4ff */
[----:B------:R-:W-:-:S04]  /*05f0*/  IADD3 R46, P0, R38, R21, RZ ;  /* 0x00000015262e7210 */ /* 0x000fc80007f1e0ff */
[----:B------:R-:W-:Y:S02]  /*0600*/  IADD3.X R47, R36, R25, RZ, P0, !PT ;  /* 0x00000019242f7210 */ /* 0x000fe400007fe4ff */
[C---:B------:R-:W-:Y:S02]  /*0610*/  LEA R45, P0, R16.reuse, UR6, 0x2 ;  /* 0x00000006102d7c11 */ /* 0x040fe4000f8010ff */
[--C-:B------:R-:W-:Y:S02]  /*0620*/  SHF.R.U32.HI R40, RZ, 0x1a, R17.reuse ;  /* 0x0000001aff287819 */ /* 0x100fe40000011611 */
[----:B------:R-:W-:Y:S01]  /*0630*/  LEA.HI.X R44, R16, UR7, R17, 0x2, P0 ;  /* 0x00000007102c7c11 */ /* 0x000fe200080f1411 */
[----:B-1----:R-:W-:-:S04]  /*0640*/  IMAD.WIDE R16, R3, 0x8, R28 ;  /* 0x0000000803107825 */ /* 0x002fc800078e021c */
[----:B------:R-:W-:Y:S02]  /*0650*/  IMAD.WIDE R42, R13, 0x4, R42 ;  /* 0x000000040d2a7825 */ /* 0x000fe400078e022a */
[----:B------:R-:W5:Y:S04]  /*0660*/  LDG.E.EL.64 R16, desc[UR4][R16.64] ;  /* 0x0000000410107981 */ /* 0x000f68000c2e1b00 */
[----:B------:R3:W2:Y:S02]  /*0670*/  LDG.E.EL R33, desc[UR4][R42.64] ;  /* 0x000000042a217981 */ /* 0x0006a4000c2e1900 */
[----:B---3--:R-:W-:-:S06]  /*0680*/  IMAD.WIDE R42, R41, 0x4, R26 ;  /* 0x00000004292a7825 */ /* 0x008fcc00078e021a */
[----:B------:R-:W4:Y:S01]  /*0690*/  LDG.E.EL R42, desc[UR4][R42.64] ;  /* 0x000000042a2a7981 */ /* 0x000f22000c2e1900 */
[----:B------:R-:W-:-:S04]  /*06a0*/  SHF.R.U32.HI R32, RZ, 0x1a, R11 ;  /* 0x0000001aff207819 */ /* 0x000fc8000001160b */
[----:B------:R-:W-:-:S04]  /*06b0*/  LOP3.LUT R32, R32, 0x20, RZ, 0xc0, !PT ;  /* 0x0000002020207812 */ /* 0x000fc800078ec0ff */
[----:B------:R-:W-:Y:S02]  /*06c0*/  IADD3 R32, P2, R32, R9, RZ ;  /* 0x0000000920207210 */ /* 0x000fe40007f5e0ff */
[----:B------:R-:W1:Y:S02]  /*06d0*/  LDC.64 R8, c[0x0][0x238] ;  /* 0x00008e00ff087b82 */ /* 0x000e640000000a00 */
[----:B------:R-:W-:Y:S02]  /*06e0*/  IADD3.X R34, RZ, R34, RZ, P2, !PT ;  /* 0x00000022ff227210 */ /* 0x000fe400017fe4ff */
[----:B------:R-:W-:-:S05]  /*06f0*/  IADD3 R10, P1, R32, R21, RZ ;  /* 0x00000015200a7210 */ /* 0x000fca0007f3e0ff */
[----:B------:R-:W-:Y:S01]  /*0700*/  IMAD.X R11, R34, 0x1, R25, P1 ;  /* 0x00000001220b7824 */ /* 0x000fe200008e0619 */
[----:B------:R-:W-:Y:S01]  /*0710*/  LOP3.LUT R40, R40, 0x20, RZ, 0xc0, !PT ;  /* 0x0000002028287812 */ /* 0x000fe200078ec0ff */
[----:B------:R-:W-:-:S03]  /*0720*/  IMAD.WIDE R10, R13, 0x4, R10 ;  /* 0x000000040d0a7825 */ /* 0x000fc600078e020a */
[----:B------:R-:W-:Y:S02]  /*0730*/  IADD3 R40, P0, R40, R45, RZ ;  /* 0x0000002d28287210 */ /* 0x000fe40007f1e0ff */
[----:B------:R3:W2:Y:S02]  /*0740*/  LDG.E.EL R35, desc[UR4][R10.64] ;  /* 0x000000040a237981 */ /* 0x0006a4000c2e1900 */
[----:B------:R-:W-:Y:S01]  /*0750*/  IADD3.X R44, RZ, R44, RZ, P0, !PT ;  /* 0x0000002cff2c7210 */ /* 0x000fe200007fe4ff */
[----:B-1----:R-:W-:Y:S01]  /*0760*/  IMAD.WIDE R8, R39, 0x4, R8 ;  /* 0x0000000427087825 */ /* 0x002fe200078e0208 */
[C---:B------:R-:W-:Y:S02]  /*0770*/  LEA R39, P1, R18.reuse, UR6, 0x2 ;  /* 0x0000000612277c11 */ /* 0x040fe4000f8210ff */
[--C-:B---3--:R-:W-:Y:S02]  /*0780*/  SHF.R.U32.HI R10, RZ, 0x1a, R19.reuse ;  /* 0x0000001aff0a7819 */ /* 0x108fe40000011613 */
[----:B------:R-:W-:-:S02]  /*0790*/  LEA.HI.X R41, R18, UR7, R19, 0x2, P1 ;  /* 0x0000000712297c11 */ /* 0x000fc400088f1413 */
[----:B------:R-:W-:Y:S02]  /*07a0*/  IADD3 R18, P0, R40, R21, RZ ;  /* 0x0000001528127210 */ /* 0x000fe40007f1e0ff */
[----:B------:R-:W-:Y:S01]  /*07b0*/  LOP3.LUT R10, R10, 0x20, RZ, 0xc0, !PT ;  /* 0x000000200a0a7812 */ /* 0x000fe200078ec0ff */
[----:B------:R-:W-:Y:S01]  /*07c0*/  IMAD.WIDE R46, R13, 0x4, R46 ;  /* 0x000000040d2e7825 */ /* 0x000fe200078e022e */
[----:B------:R-:W-:Y:S02]  /*07d0*/  IADD3.X R19, R44, R25, RZ, P0, !PT ;  /* 0x000000192c137210 */ /* 0x000fe400007fe4ff */
[----:B------:R-:W-:Y:S02]  /*07e0*/  IADD3 R39, P0, R10, R39, RZ ;  /* 0x000000270a277210 */ /* 0x000fe40007f1e0ff */
[----:B------:R1:W3:Y:S03]  /*07f0*/  LDG.E.EL R37, desc[UR4][R46.64] ;  /* 0x000000042e257981 */ /* 0x0002e6000c2e1900 */
[----:B------:R-:W-:Y:S01]  /*0800*/  IMAD.X R41, RZ, RZ, R41, P0 ;  /* 0x000000ffff297224 */ /* 0x000fe200000e0629 */
[----:B------:R-:W3:Y:S01]  /*0810*/  LDG.E.EL.128 R8, desc[UR4][R8.64] ;  /* 0x0000000408087981 */ /* 0x000ee2000c2e1d00 */
[----:B-1----:R-:W-:-:S04]  /*0820*/  IADD3 R46, P0, R39, R21, RZ ;  /* 0x00000015272e7210 */ /* 0x002fc80007f1e0ff */
[----:B------:R-:W-:-:S03]  /*0830*/  IADD3.X R47, R41, R25, RZ, P0, !PT ;  /* 0x00000019292f7210 */ /* 0x000fc600007fe4ff */
[----:B------:R-:W-:-:S05]  /*0840*/  IMAD.WIDE R46, R13, 0x4, R46 ;  /* 0x000000040d2e7825 */ /* 0x000fca00078e022e */
[----:B------:R1:W3:Y:S01]  /*0850*/  LDG.E.EL R21, desc[UR4][R46.64] ;  /* 0x000000042e157981 */ /* 0x0002e2000c2e1900 */
[----:B-----5:R-:W-:-:S04]  /*0860*/  SHF.R.U32.HI R25, RZ, 0x1c, R17 ;  /* 0x0000001cff197819 */ /* 0x020fc80000011611 */
[----:B------:R-:W-:-:S04]  /*0870*/  LOP3.LUT R25, R25, 0x8, RZ, 0xc0, !PT ;  /* 0x0000000819197812 */ /* 0x000fc800078ec0ff */
[----:B------:R-:W-:-:S04]  /*0880*/  IADD3 R16, P0, R16, R25, RZ ;  /* 0x0000001910107210 */ /* 0x000fc80007f1e0ff */
[----:B------:R-:W-:Y:S01]  /*0890*/  IADD3.X R25, RZ, R17, RZ, P0, !PT ;  /* 0x00000011ff197210 */ /* 0x000fe200007fe4ff */
[----:B----4-:R-:W-:Y:S01]  /*08a0*/  FADD R17, R42, R31 ;  /* 0x0000001f2a117221 */ /* 0x010fe20000000000 */
[C---:B------:R-:W-:Y:S02]  /*08b0*/  IMAD.SHL.U32 R31, R16.reuse, 0x20, RZ ;  /* 0x00000020101f7824 */ /* 0x040fe400078e00ff */
[----:B------:R-:W-:-:S03]  /*08c0*/  SHF.L.U64.HI R25, R16, 0x5, R25 ;  /* 0x0000000510197819 */ /* 0x000fc60000010219 */
[----:B-1----:R-:W-:-:S04]  /*08d0*/  IADD3 R46, P0, R31, R4, RZ ;  /* 0x000000041f2e7210 */ /* 0x002fc80007f1e0ff */
[----:B------:R-:W-:-:S03]  /*08e0*/  IADD3.X R47, R25, R6, RZ, P0, !PT ;  /* 0x00000006192f7210 */ /* 0x000fc600007fe4ff */
[----:B------:R-:W-:-:S06]  /*08f0*/  IMAD.WIDE R50, R13, 0x4, R46 ;  /* 0x000000040d327825 */ /* 0x000fcc00078e022e */
[----:B------:R-:W4:Y:S01]  /*0900*/  LDG.E.EL R51, desc[UR4][R50.64] ;  /* 0x0000000432337981 */ /* 0x000f22000c2e1900 */
[----:B------:R-:W-:-:S04]  /*0910*/  IADD3 R46, P0, R31, R38, RZ ;  /* 0x000000261f2e7210 */ /* 0x000fc80007f1e0ff */
[----:B------:R-:W-:Y:S01]  /*0920*/  IADD3.X R47, R25, R36, RZ, P0, !PT ;  /* 0x00000024192f7210 */ /* 0x000fe200007fe4ff */
[----:B------:R-:W-:-:S04]  /*0930*/  IMAD.WIDE R18, R13, 0x4, R18 ;  /* 0x000000040d127825 */ /* 0x000fc800078e0212 */
[----:B------:R-:W-:Y:S02]  /*0940*/  IMAD.WIDE R48, R13, 0x4, R46 ;  /* 0x000000040d307825 */ /* 0x000fe400078e022e */
[----:B------:R3:W5:Y:S04]  /*0950*/  LDG.E.EL R19, desc[UR4][R18.64] ;  /* 0x0000000412137981 */ /* 0x000768000c2e1900 */
[----:B------:R-:W5:Y:S01]  /*0960*/  LDG.E.EL R49, desc[UR4][R48.64] ;  /* 0x0000000430317981 */ /* 0x000f62000c2e1900 */
[----:B------:R-:W-:Y:S01]  /*0970*/  IADD3 R46, P0, R31, R0, RZ ;  /* 0x000000001f2e7210 */ /* 0x000fe20007f1e0ff */
[C---:B--2---:R-:W-:Y:S01]  /*0980*/  FADD R24, R42.reuse, R24 ;  /* 0x000000182a187221 */ /* 0x044fe20000000000 */
[----:B------:R-:W-:-:S03]  /*0990*/  FADD R35, R42, R35 ;  /* 0x000000232a237221 */ /* 0x000fc60000000000 */
[----:B------:R-:W-:Y:S02]  /*09a0*/  IMAD.X R47, R25, 0x1, R12, P0 ;  /* 0x00000001192f7824 */ /* 0x000fe400000e060c */
[----:B---3--:R-:W-:-:S04]  /*09b0*/  FADD R18, R42, R37 ;  /* 0x000000252a127221 */ /* 0x008fc80000000000 */
[----:B------:R-:W-:-:S04]  /*09c0*/  FADD R18, -R17, R18 ;  /* 0x0000001211127221 */ /* 0x000fc80000000100 */
[----:B------:R-:W-:Y:S01]  /*09d0*/  FFMA R16, R8, R18, R17 ;  /* 0x0000001208107223 */ /* 0x000fe20000000011 */
[----:B------:R-:W-:Y:S01]  /*09e0*/  FADD R17, -R24, R35 ;  /* 0x0000002318117221 */ /* 0x000fe20000000100 */
[----:B----4-:R-:W-:Y:S01]  /*09f0*/  FADD R35, R42, R51 ;  /* 0x000000332a237221 */ /* 0x010fe20000000000 */
[----:B------:R-:W-:-:S06]  /*0a00*/  IMAD.WIDE R50, R13, 0x4, R46 ;  /* 0x000000040d327825 */ /* 0x000fcc00078e022e */
[----:B------:R1:W2:Y:S01]  /*0a10*/  LDG.E.EL R51, desc[UR4][R50.64] ;  /* 0x0000000432337981 */ /* 0x0002a2000c2e1900 */
[----:B------:R-:W-:-:S04]  /*0a20*/  IADD3 R46, P0, R31, R32, RZ ;  /* 0x000000201f2e7210 */ /* 0x000fc80007f1e0ff */
[----:B------:R-:W-:Y:S01]  /*0a30*/  IADD3.X R47, R25, R34, RZ, P0, !PT ;  /* 0x00000022192f7210 */ /* 0x000fe200007fe4ff */
[----:B-----5:R-:W-:Y:S02]  /*0a40*/  FADD R18, R42, R49 ;  /* 0x000000312a127221 */ /* 0x020fe40000000000 */
[----:B------:R-:W-:Y:S01]  /*0a50*/  IMAD.WIDE R48, R13, 0x4, R46 ;  /* 0x000000040d307825 */ /* 0x000fe200078e022e */
[----:B------:R-:W-:-:S04]  /*0a60*/  IADD3 R46, P0, R31, R20, RZ ;  /* 0x000000141f2e7210 */ /* 0x000fc80007f1e0ff */
[----:B------:R-:W-:Y:S01]  /*0a70*/  IADD3.X R47, R25, R7, RZ, P0, !PT ;  /* 0x00000007192f7210 */ /* 0x000fe200007fe4ff */
[----:B------:R-:W-:Y:S01]  /*0a80*/  FADD R18, -R35, R18 ;  /* 0x0000001223127221 */ /* 0x000fe20000000100 */
[C---:B-1----:R-:W-:Y:S01]  /*0a90*/  FADD R50, R42.reuse, R33 ;  /* 0x000000212a327221 */ /* 0x042fe20000000000 */
[----:B------:R-:W-:Y:S01]  /*0aa0*/  FADD R21, R42, R21 ;  /* 0x000000152a157221 */ /* 0x000fe20000000000 */
[----:B------:R-:W3:Y:S01]  /*0ab0*/  LDG.E.EL R49, desc[UR4][R48.64] ;  /* 0x0000000430317981 */ /* 0x000ee2000c2e1900 */
[----:B------:R-:W-:Y:S01]  /*0ac0*/  IMAD.WIDE R52, R13, 0x4, R46 ;  /* 0x000000040d347825 */ /* 0x000fe200078e022e */
[----:B------:R-:W-:-:S03]  /*0ad0*/  IADD3 R46, P0, R31, R40, RZ ;  /* 0x000000281f2e7210 */ /* 0x000fc60007f1e0ff */
[----:B------:R-:W-:Y:S01]  /*0ae0*/  FFMA R35, R8, R18, R35 ;  /* 0x0000001208237223 */ /* 0x000fe20000000023 */
[----:B------:R-:W-:Y:S01]  /*0af0*/  FADD R18, R42, R19 ;  /* 0x000000132a127221 */ /* 0x000fe20000000000 */
[----:B------:R-:W-:Y:S01]  /*0b00*/  FADD R19, -R50, R21 ;  /* 0x0000001532137221 */ /* 0x000fe20000000100 */
[----:B------:R-:W-:Y:S02]  /*0b10*/  IMAD.X R47, R25, 0x1, R44, P0 ;  /* 0x00000001192f7824 */ /* 0x000fe400000e062c */
[----:B------:R-:W-:Y:S01]  /*0b20*/  FFMA R17, R9, R17, R24 ;  /* 0x0000001109117223 */ /* 0x000fe20000000018 */
[----:B------:R-:W-:Y:S01]  /*0b30*/  FFMA R19, R11, R19, R50 ;  /* 0x000000130b137223 */ /* 0x000fe20000000032 */
[----:B------:R-:W4:Y:S01]  /*0b40*/  LDG.E.EL R53, desc[UR4][R52.64] ;  /* 0x0000000434357981 */ /* 0x000f22000c2e1900 */
[----:B--2---:R-:W-:Y:S01]  /*0b50*/  FADD R24, R42, R51 ;  /* 0x000000332a187221 */ /* 0x004fe20000000000 */
[----:B------:R-:W-:-:S06]  /*0b60*/  IMAD.WIDE R50, R13, 0x4, R46 ;  /* 0x000000040d327825 */ /* 0x000fcc00078e022e */
[----:B------:R-:W2:Y:S01]  /*0b70*/  LDG.E.EL R51, desc[UR4][R50.64] ;  /* 0x0000000432337981 */ /* 0x000ea2000c2e1900 */
[----:B------:R-:W-:Y:S01]  /*0b80*/  FADD R15, R42, R15 ;  /* 0x0000000f2a0f7221 */ /* 0x000fe20000000000 */
[----:B------:R-:W-:-:S03]  /*0b90*/  VIADD R21, R5, 0x200 ;  /* 0x0000020005157836 */ /* 0x000fc60000000000 */
[----:B------:R-:W-:-:S04]  /*0ba0*/  FADD R18, -R15, R18 ;  /* 0x000000120f127221 */ /* 0x000fc80000000100 */
[----:B------:R-:W-:Y:S01]  /*0bb0*/  FFMA R18, R10, R18, R15 ;  /* 0x000000120a127223 */ /* 0x000fe2000000000f */
[----:B---3--:R-:W-:Y:S01]  /*0bc0*/  FADD R15, R42, R49 ;  /* 0x000000312a0f7221 */ /* 0x008fe20000000000 */
[----:B------:R-:W-:-:S03]  /*0bd0*/  LEA.HI R37, R2, R21, RZ, 0x8 ;  /* 0x0000001502257211 */ /* 0x000fc600078f40ff */
[----:B------:R-:W-:Y:S01]  /*0be0*/  FADD R15, -R24, R15 ;  /* 0x0000000f180f7221 */ /* 0x000fe20000000100 */
[----:B------:R-:W-:-:S03]  /*0bf0*/  SHF.R.S32.HI R37, RZ, 0x8, R37 ;  /* 0x00000008ff257819 */ /* 0x000fc60000011425 */
[----:B------:R-:W-:Y:S01]  /*0c00*/  FFMA R24, R9, R15, R24 ;  /* 0x0000000f09187223 */ /* 0x000fe20000000018 */
[----:B------:R-:W-:Y:S01]  /*0c10*/  LEA.HI R21, R2, R21, RZ, 0x4 ;  /* 0x0000001502157211 */ /* 0x000fe200078f20ff */
[----:B----4-:R-:W-:Y:S01]  /*0c20*/  FADD R15, R42, R53 ;  /* 0x000000352a0f7221 */ /* 0x010fe20000000000 */
[----:B------:R-:W-:Y:S02]  /*0c30*/  LEA.HI R2, R37, R37, RZ, 0x7 ;  /* 0x0000002525027211 */ /* 0x000fe400078f38ff */
[----:B------:R-:W-:Y:S02]  /*0c40*/  SHF.R.S32.HI R21, RZ, 0x4, R21 ;  /* 0x00000004ff157819 */ /* 0x000fe40000011415 */
[----:B------:R-:W-:Y:S02]  /*0c50*/  LOP3.LUT R2, R2, 0xffffff80, RZ, 0xc0, !PT ;  /* 0xffffff8002027812 */ /* 0x000fe400078ec0ff */
[----:B------:R-:W-:-:S04]  /*0c60*/  IADD3 R48, P1, R31, R39, RZ ;  /* 0x000000271f307210 */ /* 0x000fc80007f3e0ff */
[----:B------:R-:W-:-:S03]  /*0c70*/  IADD3.X R49, R25, R41, RZ, P1, !PT ;  /* 0x0000002919317210 */ /* 0x000fc60000ffe4ff */
[----:B------:R-:W-:-:S04]  /*0c80*/  IMAD.WIDE R48, R13, 0x4, R48 ;  /* 0x000000040d307825 */ /* 0x000fc800078e0230 */
[----:B--2---:R-:W-:-:S04]  /*0c90*/  FADD R46, R42, R51 ;  /* 0x000000332a2e7221 */ /* 0x004fc80000000000 */
[----:B------:R-:W-:Y:S01]  /*0ca0*/  FADD R46, -R15, R46 ;  /* 0x0000002e0f2e7221 */ /* 0x000fe20000000100 */
[----:B------:R-:W-:-:S03]  /*0cb0*/  IADD3 R51, R37, -R2, RZ ;  /* 0x8000000225337210 */ /* 0x000fc60007ffe0ff */
[----:B------:R-:W-:Y:S01]  /*0cc0*/  FFMA R15, R10, R46, R15 ;  /* 0x0000002e0a0f7223 */ /* 0x000fe2000000000f */
[----:B------:R-:W-:Y:S02]  /*0cd0*/  IADD3 R46, P0, R31, R14, RZ ;  /* 0x0000000e1f2e7210 */ /* 0x000fe40007f1e0ff */
[----:B------:R-:W-:Y:S02]  /*0ce0*/  LEA.HI R2, R21, R21, RZ, 0x4 ;  /* 0x0000001515027211 */ /* 0x000fe400078f20ff */
[----:B------:R-:W-:Y:S02]  /*0cf0*/  IADD3.X R47, R25, R30, RZ, P0, !PT ;  /* 0x0000001e192f7210 */ /* 0x000fe400007fe4ff */
[----:B------:R-:W-:Y:S01]  /*0d00*/  LOP3.LUT R2, R2, 0xfffffff0, RZ, 0xc0, !PT ;  /* 0xfffffff002027812 */ /* 0x000fe200078ec0ff */
[----:B------:R-:W-:-:S03]  /*0d10*/  IMAD.WIDE R46, R13, 0x4, R46 ;  /* 0x000000040d2e7825 */ /* 0x000fc600078e022e */
[----:B------:R-:W-:Y:S02]  /*0d20*/  IADD3 R21, R21, -R2, RZ ;  /* 0x8000000215157210 */ /* 0x000fe40007ffe0ff */
[----:B------:R1:W2:Y:S01]  /*0d30*/  LDG.E.EL R13, desc[UR4][R46.64] ;  /* 0x000000042e0d7981 */ /* 0x0002a2000c2e1900 */
[----:B------:R-:W-:Y:S01]  /*0d40*/  IMAD.WIDE R50, R51, 0x4, R26 ;  /* 0x0000000433327825 */ /* 0x000fe200078e021a */
[----:B------:R-:W-:-:S04]  /*0d50*/  SHF.L.U32 R37, R37, 0x6, RZ ;  /* 0x0000000625257819 */ /* 0x000fc800000006ff */
[----:B------:R3:W4:Y:S01]  /*0d60*/  LDG.E.EL R31, desc[UR4][R50.64] ;  /* 0x00000004321f7981 */ /* 0x000722000c2e1900 */
[----:B-1----:R-:W-:-:S05]  /*0d70*/  IMAD.WIDE R46, R21, 0x8, R22 ;  /* 0x00000008152e7825 */ /* 0x002fca00078e0216 */
[----:B------:R-:W5:Y:S01]  /*0d80*/  LDG.E.EL.64 R26, desc[UR4][R46.64] ;  /* 0x000000042e1a7981 */ /* 0x000f62000c2e1b00 */
[----:B------:R-:W-:-:S06]  /*0d90*/  IMAD.WIDE R22, R21, 0x8, R28 ;  /* 0x0000000815167825 */ /* 0x000fcc00078e021c */
[----:B------:R-:W2:Y:S01]  /*0da0*/  LDG.E.EL.64 R22, desc[UR4][R22.64] ;  /* 0x0000000416167981 */ /* 0x000ea2000c2e1b00 */
[----:B-----5:R-:W-:-:S04]  /*0db0*/  SHF.R.U32.HI R25, RZ, 0x1c, R27 ;  /* 0x0000001cff197819 */ /* 0x020fc8000001161b */
[----:B------:R-:W-:-:S04]  /*0dc0*/  LOP3.LUT R25, R25, 0x8, RZ, 0xc0, !PT ;  /* 0x0000000819197812 */ /* 0x000fc800078ec0ff */
[----:B------:R-:W-:Y:S02]  /*0dd0*/  IADD3 R2, P0, R26, R25, RZ ;  /* 0x000000191a027210 */ /* 0x000fe40007f1e0ff */
[----:B--2---:R-:W-:Y:S01]  /*0de0*/  SHF.R.U32.HI R43, RZ, 0x1c, R23 ;  /* 0x0000001cff2b7819 */ /* 0x004fe20000011617 */
[----:B------:R1:W2:Y:S01]  /*0df0*/  LDG.E.EL R25, desc[UR4][R48.64] ;  /* 0x0000000430197981 */ /* 0x0002a2000c2e1900 */
[C---:B------:R-:W-:Y:S01]  /*0e00*/  SHF.L.U32 R29, R2.reuse, 0x5, RZ ;  /* 0x00000005021d7819 */ /* 0x040fe200000006ff */
[----:B------:R-:W-:Y:S01]  /*0e10*/  IMAD.X R27, RZ, RZ, R27, P0 ;  /* 0x000000ffff1b7224 */ /* 0x000fe200000e061b */
[----:B------:R-:W-:Y:S02]  /*0e20*/  LOP3.LUT R43, R43, 0x8, RZ, 0xc0, !PT ;  /* 0x000000082b2b7812 */ /* 0x000fe400078ec0ff */
[----:B------:R-:W-:Y:S02]  /*0e30*/  IADD3 R46, P0, R29, R4, RZ ;  /* 0x000000041d2e7210 */ /* 0x000fe40007f1e0ff */
[----:B------:R-:W-:-:S05]  /*0e40*/  SHF.L.U64.HI R27, R2, 0x5, R27 ;  /* 0x00000005021b7819 */ /* 0x000fca000001021b */
[----:B------:R-:W-:Y:S01]  /*0e50*/  IMAD.X R47, R27, 0x1, R6, P0 ;  /* 0x000000011b2f7824 */ /* 0x000fe200000e0606 */
[----:B------:R-:W-:-:S04]  /*0e60*/  IADD3 R43, P0, R22, R43, RZ ;  /* 0x0000002b162b7210 */ /* 0x000fc80007f1e0ff */
[----:B------:R-:W-:Y:S02]  /*0e70*/  IADD3.X R22, RZ, R23, RZ, P0, !PT ;  /* 0x00000017ff167210 */ /* 0x000fe400007fe4ff */
[----:B------:R-:W-:Y:S01]  /*0e80*/  SHF.L.U32 R33, R43, 0x5, RZ ;  /* 0x000000052b217819 */ /* 0x000fe200000006ff */
[----:B---3--:R-:W-:Y:S01]  /*0e90*/  IMAD.WIDE R50, R37, 0x4, R46 ;  /* 0x0000000425327825 */ /* 0x008fe200078e022e */
[----:B------:R-:W-:Y:S02]  /*0ea0*/  SHF.L.U64.HI R43, R43, 0x5, R22 ;  /* 0x000000052b2b7819 */ /* 0x000fe40000010216 */
[----:B------:R-:W-:Y:S02]  /*0eb0*/  IADD3 R22, P1, R33, R4, RZ ;  /* 0x0000000421167210 */ /* 0x000fe40007f3e0ff */
[----:B------:R-:W-:Y:S01]  /*0ec0*/  IADD3 R46, P0, R38, R29, RZ ;  /* 0x0000001d262e7210 */ /* 0x000fe20007f1e0ff */
[----:B------:R3:W5:Y:S02]  /*0ed0*/  LDG.E.EL R2, desc[UR4][R50.64] ;  /* 0x0000000432027981 */ /* 0x000764000c2e1900 */
[----:B------:R-:W-:Y:S01]  /*0ee0*/  IMAD.X R23, R43, 0x1, R6, P1 ;  /* 0x000000012b177824 */ /* 0x000fe200008e0606 */
[----:B------:R-:W-:Y:S01]  /*0ef0*/  IADD3.X R47, R36, R27, RZ, P0, !PT ;  /* 0x0000001b242f7210 */ /* 0x000fe200007fe4ff */
[----:B------:R-:W-:Y:S01]  /*0f00*/  IMAD.WIDE R52, R37, 0x4, R22 ;  /* 0x0000000425347825 */ /* 0x000fe200078e0216 */
[----:B------:R-:W-:-:S03]  /*0f10*/  IADD3 R22, P1, R33, R38, RZ ;  /* 0x0000002621167210 */ /* 0x000fc60007f3e0ff */
[----:B-1----:R-:W-:Y:S01]  /*0f20*/  IMAD.WIDE R48, R37, 0x4, R46 ;  /* 0x0000000425307825 */ /* 0x002fe200078e022e */
[----:B------:R-:W-:Y:S01]  /*0f30*/  IADD3 R46, P0, R32, R29, RZ ;  /* 0x0000001d202e7210 */ /* 0x000fe20007f1e0ff */
[----:B------:R-:W4:Y:S01]  /*0f40*/  LDG.E.EL R4, desc[UR4][R52.64] ;  /* 0x0000000434047981 */ /* 0x000f22000c2e1900 */
[----:B------:R-:W-:-:S03]  /*0f50*/  IADD3.X R23, R43, R36, RZ, P1, !PT ;  /* 0x000000242b177210 */ /* 0x000fc60000ffe4ff */
[----:B------:R-:W-:Y:S01]  /*0f60*/  IMAD.X R47, R34, 0x1, R27, P0 ;  /* 0x00000001222f7824 */ /* 0x000fe200000e061b */
[----:B------:R1:W5:Y:S01]  /*0f70*/  LDG.E.EL R26, desc[UR4][R48.64] ;  /* 0x00000004301a7981 */ /* 0x000362000c2e1900 */
[----:B---3--:R-:W-:Y:S01]  /*0f80*/  IMAD.WIDE R50, R37, 0x4, R46 ;  /* 0x0000000425327825 */ /* 0x008fe200078e022e */
[----:B------:R-:W-:-:S03]  /*0f90*/  IADD3 R46, P0, R29, R0, RZ ;  /* 0x000000001d2e7210 */ /* 0x000fc60007f1e0ff */
[C---:B01----:R-:W-:Y:S01]  /*0fa0*/  IMAD.WIDE R48, R37.reuse, 0x4, R22 ;  /* 0x0000000425307825 */ /* 0x043fe200078e0216 */
[----:B------:R-:W-:Y:S01]  /*0fb0*/  IADD3 R22, P1, R33, R32, RZ ;  /* 0x0000002021167210 */ /* 0x000fe20007f3e0ff */
[----:B------:R-:W3:Y:S01]  /*0fc0*/  LDG.E.EL R36, desc[UR4][R50.64] ;  /* 0x0000000432247981 */ /* 0x000ee2000c2e1900 */
[----:B------:R-:W-:Y:S02]  /*0fd0*/  IADD3.X R47, R27, R12, RZ, P0, !PT ;  /* 0x0000000c1b2f7210 */ /* 0x000fe400007fe4ff */
[----:B------:R-:W-:Y:S01]  /*0fe0*/  IADD3.X R23, R43, R34, RZ, P1, !PT ;  /* 0x000000222b177210 */ /* 0x000fe20000ffe4ff */
[----:B------:R-:W3:Y:S01]  /*0ff0*/  LDG.E.EL R28, desc[UR4][R48.64] ;  /* 0x00000004301c7981 */ /* 0x000ee2000c2e1900 */
[----:B------:R-:W-:-:S04]  /*1000*/  IMAD.WIDE R46, R37, 0x4, R46 ;  /* 0x00000004252e7825 */ /* 0x000fc800078e022e */
[----:B------:R-:W-:Y:S01]  /*1010*/  IMAD.WIDE R52, R37, 0x4, R22 ;  /* 0x0000000425347825 */ /* 0x000fe200078e0216 */
[----:B------:R-:W-:Y:S01]  /*1020*/  IADD3 R22, P1, R33, R0, RZ ;  /* 0x0000000021167210 */ /* 0x000fe20007f3e0ff */
[----:B------:R0:W3:Y:S04]  /*1030*/  LDG.E.EL R32, desc[UR4][R46.64] ;  /* 0x000000042e207981 */ /* 0x0000e8000c2e1900 */
[----:B------:R-:W-:Y:S01]  /*1040*/  IMAD.X R23, R43, 0x1, R12, P1 ;  /* 0x000000012b177824 */ /* 0x000fe200008e060c */
[----:B------:R-:W3:Y:S01]  /*1050*/  LDG.E.EL R34, desc[UR4][R52.64] ;  /* 0x0000000434227981 */ /* 0x000ee2000c2e1900 */
[----:B0-----:R-:W-:Y:S01]  /*1060*/  IADD3 R46, P0, R29, R20, RZ ;  /* 0x000000141d2e7210 */ /* 0x001fe20007f1e0ff */
[----:B------:R-:W-:-:S03]  /*1070*/  IMAD.WIDE R48, R37, 0x4, R22 ;  /* 0x0000000425307825 */ /* 0x000fc600078e0216 */
[----:B------:R-:W-:Y:S02]  /*1080*/  IADD3.X R47, R27, R7, RZ, P0, !PT ;  /* 0x000000071b2f7210 */ /* 0x000fe400007fe4ff */
[----:B------:R-:W-:Y:S01]  /*1090*/  IADD3 R22, P0, R40, R29, RZ ;  /* 0x0000001d28167210 */ /* 0x000fe20007f1e0ff */
[----:B------:R-:W3:Y:S01]  /*10a0*/  LDG.E.EL R0, desc[UR4][R48.64] ;  /* 0x0000000430007981 */ /* 0x000ee2000c2e1900 */
[----:B------:R-:W-:Y:S02]  /*10b0*/  IMAD.WIDE R50, R37, 0x4, R46 ;  /* 0x0000000425327825 */ /* 0x000fe400078e022e */
[----:B------:R-:W-:Y:S02]  /*10c0*/  IADD3.X R23, R44, R27, RZ, P0, !PT ;  /* 0x0000001b2c177210 */ /* 0x000fe400007fe4ff */
[----:B------:R-:W-:Y:S02]  /*10d0*/  IADD3 R6, P0, R33, R20, RZ ;  /* 0x0000001421067210 */ /* 0x000fe40007f1e0ff */
[----:B------:R-:W-:Y:S01]  /*10e0*/  IADD3 R46, P1, R33, R40, RZ ;  /* 0x00000028212e7210 */ /* 0x000fe20007f3e0ff */
[----:B------:R0:W3:Y:S02]  /*10f0*/  LDG.E.EL R12, desc[UR4][R50.64] ;  /* 0x00000004320c7981 */ /* 0x0000e4000c2e1900 */
[----:B------:R-:W-:Y:S01]  /*1100*/  IMAD.X R7, R43, 0x1, R7, P0 ;  /* 0x000000012b077824 */ /* 0x000fe200000e0607 */
[----:B------:R-:W-:Y:S01]  /*1110*/  IADD3.X R47, R43, R44, RZ, P1, !PT ;  /* 0x0000002c2b2f7210 */ /* 0x000fe20000ffe4ff */
[----:B------:R-:W-:Y:S01]  /*1120*/  IMAD.WIDE R6, R37, 0x4, R6 ;  /* 0x0000000425067825 */ /* 0x000fe200078e0206 */
[----:B------:R-:W-:-:S03]  /*1130*/  IADD3 R44, P1, R39, R29, RZ ;  /* 0x0000001d272c7210 */ /* 0x000fc60007f3e0ff */
[----:B------:R-:W-:Y:S01]  /*1140*/  IMAD.WIDE R46, R37, 0x4, R46 ;  /* 0x00000004252e7825 */ /* 0x000fe200078e022e */
[----:B0-----:R-:W0:Y:S01]  /*1150*/  LDC.64 R50, c[0x0][0x248] ;  /* 0x00009200ff327b82 */ /* 0x001e220000000a00 */
[----:B------:R-:W-:Y:S01]  /*1160*/  IADD3 R38, P0, R29, R14, RZ ;  /* 0x0000000e1d267210 */ /* 0x000fe20007f1e0ff */
[----:B------:R-:W3:Y:S01]  /*1170*/  LDG.E.EL R6, desc[UR4][R6.64] ;  /* 0x0000000406067981 */ /* 0x000ee2000c2e1900 */
[----:B------:R-:W-:Y:S02]  /*1180*/  IADD3 R48, P2, R33, R14, RZ ;  /* 0x0000000e21307210 */ /* 0x000fe40007f5e0ff */
[----:B------:R-:W-:Y:S01]  /*1190*/  IADD3 R40, P3, R33, R39, RZ ;  /* 0x0000002721287210 */ /* 0x000fe20007f7e0ff */
[----:B------:R-:W3:Y:S01]  /*11a0*/  LDG.E.EL R46, desc[UR4][R46.64] ;  /* 0x000000042e2e7981 */ /* 0x000ee2000c2e1900 */
[----:B------:R-:W-:Y:S01]  /*11b0*/  IADD3.X R39, R27, R30, RZ, P0, !PT ;  /* 0x0000001e1b277210 */ /* 0x000fe200007fe4ff */
[----:B------:R-:W-:Y:S01]  /*11c0*/  IMAD.X R45, R41, 0x1, R27, P1 ;  /* 0x00000001292d7824 */ /* 0x000fe200008e061b */
[----:B------:R-:W-:-:S02]  /*11d0*/  IADD3.X R49, R43, R30, RZ, P2, !PT ;  /* 0x0000001e2b317210 */ /* 0x000fc400017fe4ff */
[----:B------:R-:W-:Y:S01]  /*11e0*/  IADD3.X R41, R43, R41, RZ, P3, !PT ;  /* 0x000000292b297210 */ /* 0x000fe20001ffe4ff */
[----:B------:R-:W-:-:S04]  /*11f0*/  IMAD.WIDE R22, R37, 0x4, R22 ;  /* 0x0000000425167825 */ /* 0x000fc800078e0216 */
[C---:B------:R-:W-:Y:S02]  /*1200*/  IMAD.WIDE R38, R37.reuse, 0x4, R38 ;  /* 0x0000000425267825 */ /* 0x040fe400078e0226 */
[----:B------:R1:W3:Y:S02]  /*1210*/  LDG.E.EL R22, desc[UR4][R22.64] ;  /* 0x0000000416167981 */ /* 0x0002e4000c2e1900 */
[C---:B------:R-:W-:Y:S02]  /*1220*/  IMAD.WIDE R44, R37.reuse, 0x4, R44 ;  /* 0x00000004252c7825 */ /* 0x040fe400078e022c */
[----:B------:R-:W3:Y:S02]  /*1230*/  LDG.E.EL R38, desc[UR4][R38.64] ;  /* 0x0000000426267981 */ /* 0x000ee4000c2e1900 */
[C---:B------:R-:W-:Y:S02]  /*1240*/  IMAD.WIDE R48, R37.reuse, 0x4, R48 ;  /* 0x0000000425307825 */ /* 0x040fe400078e0230 */
[----:B------:R-:W3:Y:S02]  /*1250*/  LDG.E.EL R44, desc[UR4][R44.64] ;  /* 0x000000042c2c7981 */ /* 0x000ee4000c2e1900 */
[----:B------:R-:W-:-:S02]  /*1260*/  IMAD.WIDE R40, R37, 0x4, R40 ;  /* 0x0000000425287825 */ /* 0x000fc400078e0228 */
[----:B------:R-:W3:Y:S04]  /*1270*/  LDG.E.EL R48, desc[UR4][R48.64] ;  /* 0x0000000430307981 */ /* 0x000ee8000c2e1900 */
[----:B------:R-:W3:Y:S01]  /*1280*/  LDG.E.EL R40, desc[UR4][R40.64] ;  /* 0x0000000428287981 */ /* 0x000ee2000c2e1900 */
[----:B0-----:R-:W-:-:S04]  /*1290*/  IMAD.WIDE R52, R3, 0x4, R50 ;  /* 0x0000000403347825 */ /* 0x001fc800078e0232 */
[----:B------:R-:W-:Y:S02]  /*12a0*/  IMAD.WIDE R50, R21, 0x4, R50 ;  /* 0x0000000415327825 */ /* 0x000fe400078e0232 */
[----:B------:R-:W3:Y:S01]  /*12b0*/  LDG.E.EL R52, desc[UR4][R52.64] ;  /* 0x0000000434347981 */ /* 0x000ee2000c2e1900 */
[----:B------:R-:W0:Y:S03]  /*12c0*/  LDC.64 R20, c[0x0][0x258] ;  /* 0x00009600ff147b82 */ /* 0x000e260000000a00 */
[----:B------:R-:W3:Y:S01]  /*12d0*/  LDG.E.EL R50, desc[UR4][R50.64] ;  /* 0x0000000432327981 */ /* 0x000ee2000c2e1900 */
[----:B------:R-:W-:Y:S01]  /*12e0*/  FADD R14, R42, R13 ;  /* 0x0000000d2a0e7221 */ /* 0x000fe20000000000 */
[----:B------:R-:W-:Y:S01]  /*12f0*/  FADD R15, -R18, R15 ;  /* 0x0000000f120f7221 */ /* 0x000fe20000000100 */
[----:B------:R-:W-:Y:S01]  /*1300*/  FADD R35, -R16, R35 ;  /* 0x0000002310237221 */ /* 0x000fe20000000100 */
[----:B0-----:R-:W-:-:S04]  /*1310*/  IMAD.WIDE R20, R5, 0x4, R20 ;  /* 0x0000000405147825 */ /* 0x001fc800078e0214 */
[----:B--2---:R-:W-:Y:S01]  /*1320*/  FADD R25, R42, R25 ;  /* 0x000000192a197221 */ /* 0x004fe20000000000 */
[----:B----4-:R-:W-:-:S03]  /*1330*/  FADD R13, R31, R4 ;  /* 0x000000041f0d7221 */ /* 0x010fc60000000000 */
[----:B------:R-:W-:Y:S01]  /*1340*/  FADD R4, -R14, R25 ;  /* 0x000000190e047221 */ /* 0x000fe20000000100 */
[----:B-----5:R-:W-:-:S03]  /*1350*/  FADD R26, R31, R26 ;  /* 0x0000001a1f1a7221 */ /* 0x020fc60000000000 */
[----:B------:R-:W-:Y:S01]  /*1360*/  FFMA R4, R11, R4, R14 ;  /* 0x000000040b047223 */ /* 0x000fe2000000000e */
[C---:B---3--:R-:W-:Y:S01]  /*1370*/  FADD R28, R31.reuse, R28 ;  /* 0x0000001c1f1c7221 */ /* 0x048fe20000000000 */
[C---:B------:R-:W-:Y:S01]  /*1380*/  FADD R3, R31.reuse, R34 ;  /* 0x000000221f037221 */ /* 0x040fe20000000000 */
[----:B------:R-:W-:-:S04]  /*1390*/  FADD R0, R31, R0 ;  /* 0x000000001f007221 */ /* 0x000fc80000000000 */
[----:B------:R-:W-:-:S04]  /*13a0*/  FADD R3, -R0, R3 ;  /* 0x0000000300037221 */ /* 0x000fc80000000100 */
[----:B------:R-:W-:Y:S01]  /*13b0*/  FFMA R0, R9, R3, R0 ;  /* 0x0000000309007223 */ /* 0x000fe20000000000 */
[C---:B-1----:R-:W-:Y:S02]  /*13c0*/  FADD R23, R31.reuse, R6 ;  /* 0x000000061f177221 */ /* 0x042fe40000000000 */
[----:B------:R-:W0:Y:S01]  /*13d0*/  LDC.64 R6, c[0x0][0x250] ;  /* 0x00009400ff067b82 */ /* 0x000e220000000a00 */
[----:B------:R-:W-:-:S04]  /*13e0*/  FADD R46, R31, R46 ;  /* 0x0000002e1f2e7221 */ /* 0x000fc80000000000 */
[----:B------:R-:W-:-:S04]  /*13f0*/  FADD R46, -R23, R46 ;  /* 0x0000002e172e7221 */ /* 0x000fc80000000100 */
[----:B------:R-:W-:Y:S01]  /*1400*/  FFMA R3, R10, R46, R23 ;  /* 0x0000002e0a037223 */ /* 0x000fe20000000017 */
[----:B------:R-:W-:Y:S01]  /*1410*/  FADD R23, R31, R2 ;  /* 0x000000021f177221 */ /* 0x000fe20000000000 */
[----:B------:R-:W-:Y:S01]  /*1420*/  FADD R28, -R13, R28 ;  /* 0x0000001c0d1c7221 */ /* 0x000fe20000000100 */
[C---:B------:R-:W-:Y:S01]  /*1430*/  FADD R25, R31.reuse, R36 ;  /* 0x000000241f197221 */ /* 0x040fe20000000000 */
[C---:B------:R-:W-:Y:S01]  /*1440*/  FADD R32, R31.reuse, R32 ;  /* 0x000000201f207221 */ /* 0x040fe20000000000 */
[C---:B------:R-:W-:Y:S01]  /*1450*/  FADD R27, R31.reuse, R12 ;  /* 0x0000000c1f1b7221 */ /* 0x040fe20000000000 */
[----:B------:R-:W-:Y:S01]  /*1460*/  FADD R22, R31, R22 ;  /* 0x000000161f167221 */ /* 0x000fe20000000000 */
[----:B------:R-:W-:Y:S01]  /*1470*/  FADD R26, -R23, R26 ;  /* 0x0000001a171a7221 */ /* 0x000fe20000000100 */
[C---:B------:R-:W-:Y:S01]  /*1480*/  FADD R38, R31.reuse, R38 ;  /* 0x000000261f267221 */ /* 0x040fe20000000000 */
[C---:B------:R-:W-:Y:S01]  /*1490*/  FFMA R13, R8.reuse, R28, R13 ;  /* 0x0000001c080d7223 */ /* 0x040fe2000000000d */
[C---:B------:R-:W-:Y:S01]  /*14a0*/  FADD R29, R31.reuse, R44 ;  /* 0x0000002c1f1d7221 */ /* 0x040fe20000000000 */
[C---:B------:R-:W-:Y:S01]  /*14b0*/  FADD R48, R31.reuse, R48 ;  /* 0x000000301f307221 */ /* 0x040fe20000000000 */
[----:B------:R-:W-:Y:S01]  /*14c0*/  FFMA R28, R8, R26, R23 ;  /* 0x0000001a081c7223 */ /* 0x000fe20000000017 */
[----:B------:R-:W-:Y:S01]  /*14d0*/  FADD R31, R31, R40 ;  /* 0x000000281f1f7221 */ /* 0x000fe20000000000 */
[----:B------:R-:W-:Y:S01]  /*14e0*/  FADD R25, -R32, R25 ;  /* 0x0000001920197221 */ /* 0x000fe20000000100 */
[----:B------:R-:W-:Y:S01]  /*14f0*/  FADD R22, -R27, R22 ;  /* 0x000000161b167221 */ /* 0x000fe20000000100 */
[----:B------:R-:W-:Y:S01]  /*1500*/  FADD R2, -R38, R29 ;  /* 0x0000001d26027221 */ /* 0x000fe20000000100 */
[----:B------:R-:W-:Y:S01]  /*1510*/  FADD R23, -R48, R31 ;  /* 0x0000001f30177221 */ /* 0x000fe20000000100 */
[----:B------:R-:W-:Y:S01]  /*1520*/  FFMA R29, R9, R25, R32 ;  /* 0x00000019091d7223 */ /* 0x000fe20000000020 */
[----:B------:R-:W-:Y:S01]  /*1530*/  FFMA R30, R10, R22, R27 ;  /* 0x000000160a1e7223 */ /* 0x000fe2000000001b */
[C---:B------:R-:W-:Y:S01]  /*1540*/  FFMA R31, R11.reuse, R2, R38 ;  /* 0x000000020b1f7223 */ /* 0x040fe20000000026 */
[----:B------:R-:W-:Y:S01]  /*1550*/  FFMA R48, R11, R23, R48 ;  /* 0x000000170b307223 */ /* 0x000fe20000000030 */
[----:B0-----:R-:W-:-:S04]  /*1560*/  IMAD.WIDE R8, R5, 0x4, R6 ;  /* 0x0000000405087825 */ /* 0x001fc800078e0206 */
[----:B------:R-:W-:Y:S01]  /*1570*/  FMUL R6, R52, R15 ;  /* 0x0000000f34067220 */ /* 0x000fe20000400000 */
[----:B------:R-:W-:Y:S01]  /*1580*/  FADD R13, -R28, R13 ;  /* 0x0000000d1c0d7221 */ /* 0x000fe20000000100 */
[----:B------:R-:W-:Y:S01]  /*1590*/  FADD R5, -R17, R24 ;  /* 0x0000001811057221 */ /* 0x000fe20000000100 */
[----:B------:R-:W-:Y:S01]  /*15a0*/  FADD R7, -R19, R4 ;  /* 0x0000000413077221 */ /* 0x000fe20000000100 */
[----:B------:R-:W-:Y:S01]  /*15b0*/  FADD R11, -R29, R0 ;  /* 0x000000001d0b7221 */ /* 0x000fe20000000100 */
[----:B------:R-:W-:Y:S01]  /*15c0*/  FADD R3, -R30, R3 ;  /* 0x000000031e037221 */ /* 0x000fe20000000100 */
[----:B------:R-:W-:Y:S01]  /*15d0*/  FADD R15, -R31, R48 ;  /* 0x000000301f0f7221 */ /* 0x000fe20000000100 */
[----:B------:R-:W-:Y:S01]  /*15e0*/  FMUL R12, R50, R13 ;  /* 0x0000000d320c7220 */ /* 0x000fe20000400000 */
[C---:B------:R-:W-:Y:S01]  /*15f0*/  FMUL R4, R52.reuse, R35 ;  /* 0x0000002334047220 */ /* 0x040fe20000400000 */
[C---:B------:R-:W-:Y:S01]  /*1600*/  FMUL R5, R52.reuse, R5 ;  /* 0x0000000534057220 */ /* 0x040fe20000400000 */
[----:B------:R-:W-:Y:S01]  /*1610*/  FMUL R7, R52, R7 ;  /* 0x0000000734077220 */ /* 0x000fe20000400000 */
[C---:B------:R-:W-:Y:S01]  /*1620*/  FMUL R13, R50.reuse, R11 ;  /* 0x0000000b320d7220 */ /* 0x040fe20000400000 */
[C---:B------:R-:W-:Y:S01]  /*1630*/  FMUL R14, R50.reuse, R3 ;  /* 0x00000003320e7220 */ /* 0x040fe20000400000 */
[----:B------:R-:W-:Y:S01]  /*1640*/  FMUL R15, R50, R15 ;  /* 0x0000000f320f7220 */ /* 0x000fe20000400000 */
[----:B------:R-:W-:Y:S04]  /*1650*/  STG.E.128 desc[UR4][R8.64], R16 ;  /* 0x0000001008007986 */ /* 0x000fe8000c101d04 */
[----:B------:R-:W-:Y:S04]  /*1660*/  STG.E.128 desc[UR4][R8.64+0x800], R28 ;  /* 0x0008001c08007986 */ /* 0x000fe8000c101d04 */
[----:B------:R-:W-:Y:S04]  /*1670*/  STG.E.128 desc[UR4][R20.64], R4 ;  /* 0x0000000414007986 */ /* 0x000fe8000c101d04 */
[----:B------:R-:W-:Y:S01]  /*1680*/  STG.E.128 desc[UR4][R20.64+0x800], R12 ;  /* 0x0008000c14007986 */ /* 0x000fe2000c101d04 */
[----:B------:R-:W-:Y:S05]  /*1690*/  EXIT ;  /* 0x000000000000794d */ /* 0x000fea0003800000 */
.L_x_0:
[----:B------:R-:W-:-:S00]  /*16a0*/  BRA `(.L_x_0) ;  /* 0xfffffffc00fc7947 */ /* 0x000fc0000383ffff */
[----:B------:R-:W-:-:S00]  /*16b0*/  NOP ;  /* 0x0000000000007918 */ /* 0x000fc00000000000 */
        /* <DEDUP_REMOVED lines=12> */
.L_x_1:


//--------------------- .nv.constant0.triton_poi_fused__unsafe_index_add_convolution_mul_sub_41 --------------------------
	.section	.nv.constant0.triton_poi_fused__unsafe_index_add_convolution_mul_sub_41,"a",@progbits
	.sectionflags	@""
	.align	4
.nv.constant0.triton_poi_fused__unsafe_index_add_convolution_mul_sub_41:
	.zero		612
